	.headerflags	@"EF_CUDA_TEXMODE_UNIFIED EF_CUDA_64BIT_ADDRESS EF_CUDA_ACCELERATORS EF_CUDA_SM90 EF_CUDA_VIRTUAL_SM(EF_CUDA_SM90)"
	.elftype	@"ET_EXEC"


//--------------------- .nv.info                  --------------------------
	.section	.nv.info,"",@"SHT_CUDA_INFO"
	.align	4


	//----- nvinfo : EIATTR_REGCOUNT
	.align		4
        /*0000*/ 	.byte	0x04, 0x2f
        /*0002*/ 	.short	(.L_1 - .L_0)
	.align		4
.L_0:
        /*0004*/ 	.word	index@(triton_poi_fused_convolution_hardtanh_19)
        /*0008*/ 	.word	0x0000000e


	//----- nvinfo : EIATTR_MIN_STACK_SIZE
	.align		4
.L_1:
        /*000c*/ 	.byte	0x04, 0x12
        /*000e*/ 	.short	(.L_3 - .L_2)
	.align		4
.L_2:
        /*0010*/ 	.word	index@(triton_poi_fused_convolution_hardtanh_19)
        /*0014*/ 	.word	0x00000000


	//----- nvinfo : EIATTR_FRAME_SIZE
	.align		4
.L_3:
        /*0018*/ 	.byte	0x04, 0x11
        /*001a*/ 	.short	(.L_5 - .L_4)
	.align		4
.L_4:
        /*001c*/ 	.word	index@(triton_poi_fused_convolution_hardtanh_19)
        /*0020*/ 	.word	0x00000000


	//----- nvinfo : EIATTR_MIN_STACK_SIZE
	.align		4
.L_5:
        /*0024*/ 	.byte	0x04, 0x12
        /*0026*/ 	.short	(.L_7 - .L_6)
	.align		4
.L_6:
        /*0028*/ 	.word	index@(triton_poi_fused_convolution_hardtanh_19)
        /*002c*/ 	.word	0x00000000
.L_7:


//--------------------- .nv.info.triton_poi_fused_convolution_hardtanh_19 --------------------------
	.section	.nv.info.triton_poi_fused_convolution_hardtanh_19,"",@"SHT_CUDA_INFO"
	.sectionflags	@""
	.align	4


	//----- nvinfo : EIATTR_CUDA_API_VERSION
	.align		4
        /*0000*/ 	.byte	0x04, 0x37
        /*0002*/ 	.short	(.L_9 - .L_8)
.L_8:
        /*0004*/ 	.word	0x0000007c


	//----- nvinfo : EIATTR_KPARAM_INFO
	.align		4
.L_9:
        /*0008*/ 	.byte	0x04, 0x17
        /*000a*/ 	.short	(.L_11 - .L_10)
.L_10:
        /*000c*/ 	.word	0x00000000
        /*0010*/ 	.short	0x0003
        /*0012*/ 	.short	0x0018
        /*0014*/ 	.byte	0x00, 0xf0, 0x11, 0x00


	//----- nvinfo : EIATTR_KPARAM_INFO
	.align		4
.L_11:
        /*0018*/ 	.byte	0x04, 0x17
        /*001a*/ 	.short	(.L_13 - .L_12)
.L_12:
        /*001c*/ 	.word	0x00000000
        /*0020*/ 	.short	0x0002
        /*0022*/ 	.short	0x0010
        /*0024*/ 	.byte	0x00, 0xf4, 0x21, 0x00


	//----- nvinfo : EIATTR_KPARAM_INFO
	.align		4
.L_13:
        /*0028*/ 	.byte	0x04, 0x17
        /*002a*/ 	.short	(.L_15 - .L_14)
.L_14:
        /*002c*/ 	.word	0x00000000
        /*0030*/ 	.short	0x0001
        /*0032*/ 	.short	0x0008
        /*0034*/ 	.byte	0x00, 0xf4, 0x21, 0x00


	//----- nvinfo : EIATTR_KPARAM_INFO
	.align		4
.L_15:
        /*0038*/ 	.byte	0x04, 0x17
        /*003a*/ 	.short	(.L_17 - .L_16)
.L_16:
        /*003c*/ 	.word	0x00000000
        /*0040*/ 	.short	0x0000
        /*0042*/ 	.short	0x0000
        /*0044*/ 	.byte	0x00, 0xf4, 0x21, 0x00


	//----- nvinfo : EIATTR_SPARSE_MMA_MASK
	.align		4
.L_17:
        /*0048*/ 	.byte	0x03, 0x50
        /*004a*/ 	.short	0x0000


	//----- nvinfo : EIATTR_MAXREG_COUNT
	.align		4
        /*004c*/ 	.byte	0x03, 0x1b
        /*004e*/ 	.short	0x00ff


	//----- nvinfo : EIATTR_EXIT_INSTR_OFFSETS
	.align		4
        /*0050*/ 	.byte	0x04, 0x1c
        /*0052*/ 	.short	(.L_19 - .L_18)


	//   ....[0]....
.L_18:
        /*0054*/ 	.word	0x000001c0


	//   ....[1]....
        /*0058*/ 	.word	0x000001e0


	//----- nvinfo : EIATTR_REQNTID
	.align		4
.L_19:
        /*005c*/ 	.byte	0x04, 0x10
        /*005e*/ 	.short	(.L_21 - .L_20)
.L_20:
        /*0060*/ 	.word	0x00000080
        /*0064*/ 	.word	0x00000001
        /*0068*/ 	.word	0x00000001


	//----- nvinfo : EIATTR_CBANK_PARAM_SIZE
	.align		4
.L_21:
        /*006c*/ 	.byte	0x03, 0x19
        /*006e*/ 	.short	0x001c


	//----- nvinfo : EIATTR_PARAM_CBANK
	.align		4
        /*0070*/ 	.byte	0x04, 0x0a
        /*0072*/ 	.short	(.L_23 - .L_22)
	.align		4
.L_22:
        /*0074*/ 	.word	index@(.nv.constant0.triton_poi_fused_convolution_hardtanh_19)
        /*0078*/ 	.short	0x0210
        /*007a*/ 	.short	0x001c


	//----- nvinfo : EIATTR_SW_WAR
	.align		4
.L_23:
        /*007c*/ 	.byte	0x04, 0x36
        /*007e*/ 	.short	(.L_25 - .L_24)
.L_24:
        /*0080*/ 	.word	0x00000008
.L_25:


//--------------------- .nv.callgraph             --------------------------
	.section	.nv.callgraph,"",@"SHT_CUDA_CALLGRAPH"
	.align	4
	.sectionentsize	8
	.align		4
        /*0000*/ 	.word	0x00000000
	.align		4
        /*0004*/ 	.word	0xffffffff
	.align		4
        /*0008*/ 	.word	0x00000000
	.align		4
        /*000c*/ 	.word	0xfffffffe
	.align		4
        /*0010*/ 	.word	0x00000000
	.align		4
        /*0014*/ 	.word	0xfffffffd
	.align		4
        /*0018*/ 	.word	0x00000000
	.align		4
        /*001c*/ 	.word	0xfffffffc


//--------------------- .text.triton_poi_fused_convolution_hardtanh_19 --------------------------
	.section	.text.triton_poi_fused_convolution_hardtanh_19,"ax",@progbits
	.align	128
        .global         triton_poi_fused_convolution_hardtanh_19
        .type           triton_poi_fused_convolution_hardtanh_19,@function
        .size           triton_poi_fused_convolution_hardtanh_19,(.L_x_1 - triton_poi_fused_convolution_hardtanh_19)
        .other          triton_poi_fused_convolution_hardtanh_19,@"STO_CUDA_ENTRY STV_DEFAULT"
triton_poi_fused_convolution_hardtanh_19:
.text.triton_poi_fused_convolution_hardtanh_19:
[----:B------:R-:W0:Y:S02]  /*0000*/  LDC R1, c[0x0][0x28] ;  /* 0x00000a00ff017b82 */ /* 0x000e240000000800 */
[----:B------:R-:W1:Y:S01]  /*0010*/  S2R R0, SR_TID.X ;  /* 0x0000000000007919 */ /* 0x000e620000002100 */
[----:B------:R-:W2:Y:S01]  /*0020*/  LDC.64 R4, c[0x0][0x218] ;  /* 0x00008600ff047b82 */ /* 0x000ea20000000a00 */
[----:B------:R-:W-:Y:S01]  /*0030*/  ULDC.64 UR4, c[0x0][0x208] ;  /* 0x0000820000047ab9 */ /* 0x000fe20000000a00 */
[----:B------:R-:W3:Y:S06]  /*0040*/  S2R R9, SR_CTAID.X ;  /* 0x0000000000097919 */ /* 0x000eec0000002500 */
[----:B------:R-:W4:Y:S01]  /*0050*/  LDC.64 R2, c[0x0][0x210] ;  /* 0x00008400ff027b82 */ /* 0x000f220000000a00 */
[----:B-1----:R-:W-:-:S02]  /*0060*/  LOP3.LUT R0, R0, 0x7f, RZ, 0xc0, !PT ;  /* 0x0000007f00007812 */ /* 0x002fc400078ec0ff */
[----:B---3--:R-:W-:-:S03]  /*0070*/  SHF.R.S32.HI R6, RZ, 0x18, R9 ;  /* 0x00000018ff067819 */ /* 0x008fc60000011409 */
[----:B------:R-:W-:Y:S01]  /*0080*/  IMAD R9, R9, 0x80, R0 ;  /* 0x0000008009097824 */ /* 0x000fe200078e0200 */
[----:B------:R-:W-:-:S03]  /*0090*/  SGXT R0, R6, 0x1 ;  /* 0x000000010600781a */ /* 0x000fc60000000200 */
[C---:B----4-:R-:W-:Y:S01]  /*00a0*/  IMAD.WIDE R2, R9.reuse, 0x4, R2 ;  /* 0x0000000409027825 */ /* 0x050fe200078e0202 */
[----:B------:R-:W-:Y:S02]  /*00b0*/  ISETP.GE.AND P0, PT, R9, 0x1200, PT ;  /* 0x000012000900780c */ /* 0x000fe40003f06270 */
[----:B------:R-:W-:-:S04]  /*00c0*/  LEA.HI R0, R0, R9, RZ, 0x7 ;  /* 0x0000000900007211 */ /* 0x000fc800078f38ff */
[----:B------:R-:W-:-:S05]  /*00d0*/  LOP3.LUT R0, R0, 0xffffff80, RZ, 0xc0, !PT ;  /* 0xffffff8000007812 */ /* 0x000fca00078ec0ff */
[----:B------:R-:W-:Y:S02]  /*00e0*/  IMAD.IADD R7, R9, 0x1, -R0 ;  /* 0x0000000109077824 */ /* 0x000fe400078e0a00 */
[----:B------:R-:W-:Y:S02]  /*00f0*/  IMAD.MOV.U32 R0, RZ, RZ, RZ ;  /* 0x000000ffff007224 */ /* 0x000fe400078e00ff */
[----:B--2---:R-:W-:-:S04]  /*0100*/  IMAD.WIDE R4, R7, 0x4, R4 ;  /* 0x0000000407047825 */ /* 0x004fc800078e0204 */
[----:B------:R-:W-:Y:S01]  /*0110*/  IMAD.MOV.U32 R7, RZ, RZ, RZ ;  /* 0x000000ffff077224 */ /* 0x000fe200078e00ff */
[----:B------:R-:W2:Y:S05]  /*0120*/  @!P0 LDG.E R0, desc[UR4][R2.64] ;  /* 0x0000000402008981 */ /* 0x000eaa000c1e1900 */
[----:B------:R-:W2:Y:S02]  /*0130*/  @!P0 LDG.E.EL R7, desc[UR4][R4.64] ;  /* 0x0000000404078981 */ /* 0x000ea4000c2e1900 */
[----:B--2---:R-:W-:Y:S02]  /*0140*/  FADD R0, R7, R0 ;  /* 0x0000000007007221 */ /* 0x004fe40000000000 */
[----:B------:R-:W1:Y:S03]  /*0150*/  LDC.64 R6, c[0x0][0x220] ;  /* 0x00008800ff067b82 */ /* 0x000e660000000a00 */
[----:B------:R-:W-:-:S04]  /*0160*/  FSETP.GTU.AND P1, PT, R0, RZ, PT ;  /* 0x000000ff0000720b */ /* 0x000fc80003f2c000 */
[----:B------:R-:W-:-:S04]  /*0170*/  FSEL R11, R0, RZ, P1 ;  /* 0x000000ff000b7208 */ /* 0x000fc80000800000 */
[C---:B------:R-:W-:Y:S02]  /*0180*/  FSETP.GEU.AND P2, PT, R11.reuse, 6, PT ;  /* 0x40c000000b00780b */ /* 0x040fe40003f4e000 */
[----:B------:R-:W-:Y:S01]  /*0190*/  FSETP.NAN.AND P1, PT, R11, R11, PT ;  /* 0x0000000b0b00720b */ /* 0x000fe20003f28000 */
[----:B-1----:R-:W-:-:S10]  /*01a0*/  IMAD.WIDE R6, R9, 0x4, R6 ;  /* 0x0000000409067825 */ /* 0x002fd400078e0206 */
[----:B------:R-:W-:Y:S01]  /*01b0*/  @P2 SEL R11, R11, 0x40c00000, P1 ;  /* 0x40c000000b0b2807 */ /* 0x000fe20000800000 */
[----:B------:R-:W-:Y:S06]  /*01c0*/  @P0 EXIT ;  /* 0x000000000000094d */ /* 0x000fec0003800000 */
[----:B------:R-:W-:Y:S01]  /*01d0*/  STG.E desc[UR4][R6.64], R11 ;  /* 0x0000000b06007986 */ /* 0x000fe2000c101904 */
[----:B------:R-:W-:Y:S05]  /*01e0*/  EXIT ;  /* 0x000000000000794d */ /* 0x000fea0003800000 */
.L_x_0:
[----:B------:R-:W-:-:S00]  /*01f0*/  BRA `(.L_x_0) ;  /* 0xfffffffc00fc7947 */ /* 0x000fc0000383ffff */
[----:B------:R-:W-:-:S00]  /*0200*/  NOP ;  /* 0x0000000000007918 */ /* 0x000fc00000000000 */
[----:B------:R-:W-:-:S00]  /*0210*/  NOP ;  /* 0x0000000000007918 */ /* 0x000fc00000000000 */
[----:B------:R-:W-:-:S00]  /*0220*/  NOP ;  /* 0x0000000000007918 */ /* 0x000fc00000000000 */
[----:B------:R-:W-:-:S00]  /*0230*/  NOP ;  /* 0x0000000000007918 */ /* 0x000fc00000000000 */
[----:B------:R-:W-:-:S00]  /*0240*/  NOP ;  /* 0x0000000000007918 */ /* 0x000fc00000000000 */
[----:B------:R-:W-:-:S00]  /*0250*/  NOP ;  /* 0x0000000000007918 */ /* 0x000fc00000000000 */
[----:B------:R-:W-:-:S00]  /*0260*/  NOP ;  /* 0x0000000000007918 */ /* 0x000fc00000000000 */
[----:B------:R-:W-:-:S00]  /*0270*/  NOP ;  /* 0x0000000000007918 */ /* 0x000fc00000000000 */
.L_x_1:


//--------------------- .nv.constant0.triton_poi_fused_convolution_hardtanh_19 --------------------------
	.section	.nv.constant0.triton_poi_fused_convolution_hardtanh_19,"a",@progbits
	.sectionflags	@""
	.align	4
.nv.constant0.triton_poi_fused_convolution_hardtanh_19:
	.zero		556
